	.headerflags	@"EF_CUDA_TEXMODE_UNIFIED EF_CUDA_64BIT_ADDRESS EF_CUDA_ACCELERATORS EF_CUDA_SM90 EF_CUDA_VIRTUAL_SM(EF_CUDA_SM90)"
	.elftype	@"ET_EXEC"


//--------------------- .nv.info                  --------------------------
	.section	.nv.info,"",@"SHT_CUDA_INFO"
	.align	4


	//----- nvinfo : EIATTR_REGCOUNT
	.align		4
        /*0000*/ 	.byte	0x04, 0x2f
        /*0002*/ 	.short	(.L_3 - .L_2)
	.align		4
.L_2:
        /*0004*/ 	.word	index@(triton_poi_fused__native_batch_norm_legit_no_training_relu_28)
        /*0008*/ 	.word	0x00000028


	//----- nvinfo : EIATTR_MIN_STACK_SIZE
	.align		4
.L_3:
        /*000c*/ 	.byte	0x04, 0x12
        /*000e*/ 	.short	(.L_5 - .L_4)
	.align		4
.L_4:
        /*0010*/ 	.word	index@(triton_poi_fused__native_batch_norm_legit_no_training_relu_28)
        /*0014*/ 	.word	0x00000000


	//----- nvinfo : EIATTR_FRAME_SIZE
	.align		4
.L_5:
        /*0018*/ 	.byte	0x04, 0x11
        /*001a*/ 	.short	(.L_7 - .L_6)
	.align		4
.L_6:
        /*001c*/ 	.word	index@(triton_poi_fused__native_batch_norm_legit_no_training_relu_28)
        /*0020*/ 	.word	0x00000000


	//----- nvinfo : EIATTR_MIN_STACK_SIZE
	.align		4
.L_7:
        /*0024*/ 	.byte	0x04, 0x12
        /*0026*/ 	.short	(.L_9 - .L_8)
	.align		4
.L_8:
        /*0028*/ 	.word	index@(triton_poi_fused__native_batch_norm_legit_no_training_relu_28)
        /*002c*/ 	.word	0x00000000
.L_9:


//--------------------- .nv.info.triton_poi_fused__native_batch_norm_legit_no_training_relu_28 --------------------------
	.section	.nv.info.triton_poi_fused__native_batch_norm_legit_no_training_relu_28,"",@"SHT_CUDA_INFO"
	.sectionflags	@""
	.align	4


	//----- nvinfo : EIATTR_CUDA_API_VERSION
	.align		4
        /*0000*/ 	.byte	0x04, 0x37
        /*0002*/ 	.short	(.L_11 - .L_10)
.L_10:
        /*0004*/ 	.word	0x0000007c


	//----- nvinfo : EIATTR_KPARAM_INFO
	.align		4
.L_11:
        /*0008*/ 	.byte	0x04, 0x17
        /*000a*/ 	.short	(.L_13 - .L_12)
.L_12:
        /*000c*/ 	.word	0x00000000
        /*0010*/ 	.short	0x0007
        /*0012*/ 	.short	0x0034
        /*0014*/ 	.byte	0x00, 0xf0, 0x11, 0x00


	//----- nvinfo : EIATTR_KPARAM_INFO
	.align		4
.L_13:
        /*0018*/ 	.byte	0x04, 0x17
        /*001a*/ 	.short	(.L_15 - .L_14)
.L_14:
        /*001c*/ 	.word	0x00000000
        /*0020*/ 	.short	0x0006
        /*0022*/ 	.short	0x0030
        /*0024*/ 	.byte	0x00, 0xf0, 0x11, 0x00


	//----- nvinfo : EIATTR_KPARAM_INFO
	.align		4
.L_15:
        /*0028*/ 	.byte	0x04, 0x17
        /*002a*/ 	.short	(.L_17 - .L_16)
.L_16:
        /*002c*/ 	.word	0x00000000
        /*0030*/ 	.short	0x0005
        /*0032*/ 	.short	0x0028
        /*0034*/ 	.byte	0x00, 0xf4, 0x21, 0x00


	//----- nvinfo : EIATTR_KPARAM_INFO
	.align		4
.L_17:
        /*0038*/ 	.byte	0x04, 0x17
        /*003a*/ 	.short	(.L_19 - .L_18)
.L_18:
        /*003c*/ 	.word	0x00000000
        /*0040*/ 	.short	0x0004
        /*0042*/ 	.short	0x0020
        /*0044*/ 	.byte	0x00, 0xf4, 0x21, 0x00


	//----- nvinfo : EIATTR_KPARAM_INFO
	.align		4
.L_19:
        /*0048*/ 	.byte	0x04, 0x17
        /*004a*/ 	.short	(.L_21 - .L_20)
.L_20:
        /*004c*/ 	.word	0x00000000
        /*0050*/ 	.short	0x0003
        /*0052*/ 	.short	0x0018
        /*0054*/ 	.byte	0x00, 0xf4, 0x21, 0x00


	//----- nvinfo : EIATTR_KPARAM_INFO
	.align		4
.L_21:
        /*0058*/ 	.byte	0x04, 0x17
        /*005a*/ 	.short	(.L_23 - .L_22)
.L_22:
        /*005c*/ 	.word	0x00000000
        /*0060*/ 	.short	0x0002
        /*0062*/ 	.short	0x0010
        /*0064*/ 	.byte	0x00, 0xf4, 0x21, 0x00


	//----- nvinfo : EIATTR_KPARAM_INFO
	.align		4
.L_23:
        /*0068*/ 	.byte	0x04, 0x17
        /*006a*/ 	.short	(.L_25 - .L_24)
.L_24:
        /*006c*/ 	.word	0x00000000
        /*0070*/ 	.short	0x0001
        /*0072*/ 	.short	0x0008
        /*0074*/ 	.byte	0x00, 0xf4, 0x21, 0x00


	//----- nvinfo : EIATTR_KPARAM_INFO
	.align		4
.L_25:
        /*0078*/ 	.byte	0x04, 0x17
        /*007a*/ 	.short	(.L_27 - .L_26)
.L_26:
        /*007c*/ 	.word	0x00000000
        /*0080*/ 	.short	0x0000
        /*0082*/ 	.short	0x0000
        /*0084*/ 	.byte	0x00, 0xf4, 0x21, 0x00


	//----- nvinfo : EIATTR_SPARSE_MMA_MASK
	.align		4
.L_27:
        /*0088*/ 	.byte	0x03, 0x50
        /*008a*/ 	.short	0x0000


	//----- nvinfo : EIATTR_MAXREG_COUNT
	.align		4
        /*008c*/ 	.byte	0x03, 0x1b
        /*008e*/ 	.short	0x00ff


	//----- nvinfo : EIATTR_EXIT_INSTR_OFFSETS
	.align		4
        /*0090*/ 	.byte	0x04, 0x1c
        /*0092*/ 	.short	(.L_29 - .L_28)


	//   ....[0]....
.L_28:
        /*0094*/ 	.word	0x00001ca0


	//   ....[1]....
        /*0098*/ 	.word	0x00001d40


	//----- nvinfo : EIATTR_REQNTID
	.align		4
.L_29:
        /*009c*/ 	.byte	0x04, 0x10
        /*009e*/ 	.short	(.L_31 - .L_30)
.L_30:
        /*00a0*/ 	.word	0x00000100
        /*00a4*/ 	.word	0x00000001
        /*00a8*/ 	.word	0x00000001


	//----- nvinfo : EIATTR_CBANK_PARAM_SIZE
	.align		4
.L_31:
        /*00ac*/ 	.byte	0x03, 0x19
        /*00ae*/ 	.short	0x0038


	//----- nvinfo : EIATTR_PARAM_CBANK
	.align		4
        /*00b0*/ 	.byte	0x04, 0x0a
        /*00b2*/ 	.short	(.L_33 - .L_32)
	.align		4
.L_32:
        /*00b4*/ 	.word	index@(.nv.constant0.triton_poi_fused__native_batch_norm_legit_no_training_relu_28)
        /*00b8*/ 	.short	0x0210
        /*00ba*/ 	.short	0x0038


	//----- nvinfo : EIATTR_SW_WAR
	.align		4
.L_33:
        /*00bc*/ 	.byte	0x04, 0x36
        /*00be*/ 	.short	(.L_35 - .L_34)
.L_34:
        /*00c0*/ 	.word	0x00000008
.L_35:


//--------------------- .nv.callgraph             --------------------------
	.section	.nv.callgraph,"",@"SHT_CUDA_CALLGRAPH"
	.align	4
	.sectionentsize	8
	.align		4
        /*0000*/ 	.word	0x00000000
	.align		4
        /*0004*/ 	.word	0xffffffff
	.align		4
        /*0008*/ 	.word	0x00000000
	.align		4
        /*000c*/ 	.word	0xfffffffe
	.align		4
        /*0010*/ 	.word	0x00000000
	.align		4
        /*0014*/ 	.word	0xfffffffd
	.align		4
        /*0018*/ 	.word	0x00000000
	.align		4
        /*001c*/ 	.word	0xfffffffc


//--------------------- .nv.constant4             --------------------------
	.section	.nv.constant4,"a",@progbits
	.align	8
	.align		8
.nv.constant4:
        /*0000*/ 	.dword	_$_str
	.align		8
        /*0008*/ 	.dword	_$_str_$_2


//--------------------- .text.triton_poi_fused__native_batch_norm_legit_no_training_relu_28 --------------------------
	.section	.text.triton_poi_fused__native_batch_norm_legit_no_training_relu_28,"ax",@progbits
	.sectionflags	@"SHF_BARRIERS=1"
	.align	128
        .global         triton_poi_fused__native_batch_norm_legit_no_training_relu_28
        .type           triton_poi_fused__native_batch_norm_legit_no_training_relu_28,@function
        .size           triton_poi_fused__native_batch_norm_legit_no_training_relu_28,(.L_x_1 - triton_poi_fused__native_batch_norm_legit_no_training_relu_28)
        .other          triton_poi_fused__native_batch_norm_legit_no_training_relu_28,@"STO_CUDA_ENTRY STV_DEFAULT"
triton_poi_fused__native_batch_norm_legit_no_training_relu_28:
.text.triton_poi_fused__native_batch_norm_legit_no_training_relu_28:
[----:B------:R-:W0:Y:S01]  /*0000*/  LDC R1, c[0x0][0x28] ;  /* 0x00000a00ff017b82 */ /* 0x000e220000000800 */
[----:B------:R-:W1:Y:S01]  /*0010*/  S2R R21, SR_TID.X ;  /* 0x0000000000157919 */ /* 0x000e620000002100 */
[----:B------:R-:W-:Y:S02]  /*0020*/  CS2R R8, SRZ ;  /* 0x0000000000087805 */ /* 0x000fe4000001ff00 */
[----:B------:R-:W-:Y:S01]  /*0030*/  CS2R R10, SRZ ;  /* 0x00000000000a7805 */ /* 0x000fe2000001ff00 */
[----:B------:R-:W-:Y:S01]  /*0040*/  ULDC.64 UR6, c[0x0][0x208] ;  /* 0x0000820000067ab9 */ /* 0x000fe20000000a00 */
[----:B------:R-:W2:Y:S01]  /*0050*/  S2R R24, SR_CTAID.Y ;  /* 0x0000000000187919 */ /* 0x000ea20000002600 */
[----:B------:R-:W-:Y:S02]  /*0060*/  CS2R R12, SRZ ;  /* 0x00000000000c7805 */ /* 0x000fe4000001ff00 */
[----:B------:R-:W-:Y:S01]  /*0070*/  CS2R R14, SRZ ;  /* 0x00000000000e7805 */ /* 0x000fe2000001ff00 */
[----:B------:R-:W3:Y:S01]  /*0080*/  S2R R22, SR_CTAID.X ;  /* 0x0000000000167919 */ /* 0x000ee20000002500 */
[----:B-1----:R-:W-:Y:S01]  /*0090*/  IMAD.SHL.U32 R0, R21, 0x4, RZ ;  /* 0x0000000415007824 */ /* 0x002fe200078e00ff */
[----:B------:R-:W-:-:S04]  /*00a0*/  SHF.R.U32.HI R5, RZ, 0x6, R21 ;  /* 0x00000006ff057819 */ /* 0x000fc80000011615 */
[----:B------:R-:W-:Y:S02]  /*00b0*/  LOP3.LUT R3, R0, 0xfc, RZ, 0xc0, !PT ;  /* 0x000000fc00037812 */ /* 0x000fe400078ec0ff */
[----:B------:R-:W-:Y:S01]  /*00c0*/  SGXT.U32 R5, R5, 0x2 ;  /* 0x000000020505781a */ /* 0x000fe20000000000 */
[----:B---3--:R-:W-:Y:S01]  /*00d0*/  IMAD.SHL.U32 R22, R22, 0x10, RZ ;  /* 0x0000001016167824 */ /* 0x008fe200078e00ff */
[----:B--2---:R-:W-:Y:S02]  /*00e0*/  PRMT R0, R3, 0x6540, R24 ;  /* 0x0000654003007816 */ /* 0x004fe40000000018 */
[----:B------:R-:W1:Y:S02]  /*00f0*/  LDC.64 R2, c[0x0][0x210] ;  /* 0x00008400ff027b82 */ /* 0x000e640000000a00 */
[C---:B------:R-:W-:Y:S01]  /*0100*/  ISETP.GE.AND P0, PT, R0.reuse, 0x180, PT ;  /* 0x000001800000780c */ /* 0x040fe20003f06270 */
[----:B------:R-:W-:Y:S01]  /*0110*/  IMAD.HI R4, R0, 0x2aaaaaab, RZ ;  /* 0x2aaaaaab00047827 */ /* 0x000fe200078e02ff */
[----:B------:R-:W-:-:S04]  /*0120*/  LOP3.LUT R19, R22, R5, RZ, 0xfc, !PT ;  /* 0x0000000516137212 */ /* 0x000fc800078efcff */
[----:B------:R-:W-:Y:S02]  /*0130*/  SHF.R.U32.HI R7, RZ, 0x1f, R4 ;  /* 0x0000001fff077819 */ /* 0x000fe40000011604 */
[C---:B------:R-:W-:Y:S02]  /*0140*/  ISETP.LT.AND P1, PT, R19.reuse, 0x121, !P0 ;  /* 0x000001211300780c */ /* 0x040fe40004721270 */
[----:B------:R-:W-:Y:S02]  /*0150*/  LEA.HI.SX32 R7, R4, R7, 0x1c ;  /* 0x0000000704077211 */ /* 0x000fe400078fe2ff */
[----:B------:R-:W-:-:S03]  /*0160*/  LOP3.LUT R4, R19, 0x4, RZ, 0xfc, !PT ;  /* 0x0000000413047812 */ /* 0x000fc600078efcff */
[----:B------:R-:W-:Y:S01]  /*0170*/  IMAD R0, R7, -0x60, R0 ;  /* 0xffffffa007007824 */ /* 0x000fe200078e0200 */
[----:B------:R-:W-:-:S03]  /*0180*/  ISETP.LT.AND P2, PT, R4, 0x121, !P0 ;  /* 0x000001210400780c */ /* 0x000fc60004741270 */
[----:B------:R-:W-:-:S04]  /*0190*/  IMAD R0, R7, 0x6c60, R0 ;  /* 0x00006c6007007824 */ /* 0x000fc800078e0200 */
[C---:B------:R-:W-:Y:S01]  /*01a0*/  IMAD R23, R19.reuse, 0x60, R0 ;  /* 0x0000006013177824 */ /* 0x040fe200078e0200 */
[----:B------:R-:W-:-:S03]  /*01b0*/  LOP3.LUT R0, R19, 0x8, RZ, 0xfc, !PT ;  /* 0x0000000813007812 */ /* 0x000fc600078efcff */
[----:B-1----:R-:W-:Y:S01]  /*01c0*/  IMAD.WIDE R4, R23, 0x4, R2 ;  /* 0x0000000417047825 */ /* 0x002fe200078e0202 */
[----:B------:R-:W-:-:S03]  /*01d0*/  ISETP.LT.AND P3, PT, R0, 0x121, !P0 ;  /* 0x000001210000780c */ /* 0x000fc60004761270 */
[----:B------:R-:W-:Y:S01]  /*01e0*/  VIADD R7, R23, 0x180 ;  /* 0x0000018017077836 */ /* 0x000fe20000000000 */
[----:B------:R1:W2:Y:S03]  /*01f0*/  @P1 LDG.E.EL.128 R8, desc[UR6][R4.64] ;  /* 0x0000000604081981 */ /* 0x0002a6000c2e1d00 */
[----:B------:R-:W-:-:S05]  /*0200*/  IMAD.WIDE R6, R7, 0x4, R2 ;  /* 0x0000000407067825 */ /* 0x000fca00078e0202 */
[----:B------:R3:W4:Y:S01]  /*0210*/  @P2 LDG.E.EL.128 R12, desc[UR6][R6.64] ;  /* 0x00000006060c2981 */ /* 0x000722000c2e1d00 */
[----:B------:R-:W-:Y:S01]  /*0220*/  VIADD R27, R23, 0x300 ;  /* 0x00000300171b7836 */ /* 0x000fe20000000000 */
[----:B------:R-:W-:Y:S02]  /*0230*/  LOP3.LUT R0, R19, 0xc, RZ, 0xfc, !PT ;  /* 0x0000000c13007812 */ /* 0x000fe400078efcff */
[----:B------:R-:W-:Y:S02]  /*0240*/  CS2R R16, SRZ ;  /* 0x0000000000107805 */ /* 0x000fe4000001ff00 */
[----:B------:R-:W-:Y:S01]  /*0250*/  CS2R R18, SRZ ;  /* 0x0000000000127805 */ /* 0x000fe2000001ff00 */
[----:B------:R-:W-:-:S05]  /*0260*/  IMAD.WIDE R26, R27, 0x4, R2 ;  /* 0x000000041b1a7825 */ /* 0x000fca00078e0202 */
[----:B------:R5:W4:Y:S01]  /*0270*/  @P3 LDG.E.EL.128 R16, desc[UR6][R26.64] ;  /* 0x000000061a103981 */ /* 0x000b22000c2e1d00 */
[----:B------:R-:W-:Y:S01]  /*0280*/  ISETP.LT.AND P0, PT, R0, 0x121, !P0 ;  /* 0x000001210000780c */ /* 0x000fe20004701270 */
[----:B------:R-:W-:Y:S01]  /*0290*/  VIADD R23, R23, 0x480 ;  /* 0x0000048017177836 */ /* 0x000fe20000000000 */
[----:B-1----:R-:W-:Y:S02]  /*02a0*/  CS2R R4, SRZ ;  /* 0x0000000000047805 */ /* 0x002fe4000001ff00 */
[----:B---3--:R-:W-:Y:S01]  /*02b0*/  CS2R R6, SRZ ;  /* 0x0000000000067805 */ /* 0x008fe2000001ff00 */
[----:B------:R-:W-:-:S08]  /*02c0*/  IMAD.WIDE R2, R23, 0x4, R2 ;  /* 0x0000000417027825 */ /* 0x000fd000078e0202 */
[----:B------:R1:W3:Y:S01]  /*02d0*/  @P0 LDG.E.EL.128 R4, desc[UR6][R2.64] ;  /* 0x0000000602040981 */ /* 0x0002e2000c2e1d00 */
[----:B------:R-:W1:Y:S01]  /*02e0*/  S2UR UR5, SR_CgaCtaId ;  /* 0x00000000000579c3 */ /* 0x000e620000008800 */
[----:B------:R-:W-:Y:S01]  /*02f0*/  IMAD.SHL.U32 R25, R21, 0x10, RZ ;  /* 0x0000001015197824 */ /* 0x000fe200078e00ff */
[----:B------:R-:W-:Y:S01]  /*0300*/  UMOV UR4, 0x400 ;  /* 0x0000040000047882 */ /* 0x000fe20000000000 */
[----:B------:R-:W-:-:S03]  /*0310*/  SHF.R.U32.HI R0, RZ, 0x2, R21 ;  /* 0x00000002ff007819 */ /* 0x000fc60000011615 */
[----:B------:R-:W-:Y:S02]  /*0320*/  LOP3.LUT R25, R25, 0xff0, RZ, 0xc0, !PT ;  /* 0x00000ff019197812 */ /* 0x000fe400078ec0ff */
[----:B------:R-:W-:Y:S01]  /*0330*/  LOP3.LUT R0, R0, 0x30, RZ, 0xc0, !PT ;  /* 0x0000003000007812 */ /* 0x000fe200078ec0ff */
[----:B01----:R-:W-:-:S06]  /*0340*/  UPRMT UR4, UR5, 0x654, UR4 ;  /* 0x0000065405047896 */ /* 0x003fcc0008000004 */
[----:B------:R-:W-:Y:S02]  /*0350*/  IADD3 R32, R25, UR4, R0 ;  /* 0x0000000419207c10 */ /* 0x000fe4000fffe000 */
[----:B------:R-:W-:-:S04]  /*0360*/  LOP3.LUT R23, R21, 0xff, RZ, 0xc0, !PT ;  /* 0x000000ff15177812 */ /* 0x000fc800078ec0ff */
[----:B------:R-:W-:Y:S02]  /*0370*/  LEA R20, R23, UR4, 0x2 ;  /* 0x0000000417147c11 */ /* 0x000fe4000f8e10ff */
[----:B------:R-:W-:-:S04]  /*0380*/  PRMT R33, R21, 0x6540, R24 ;  /* 0x0000654015217816 */ /* 0x000fc80000000018 */
[C---:B------:R-:W-:Y:S01]  /*0390*/  ISETP.GE.AND P0, PT, R33.reuse, 0x180, PT ;  /* 0x000001802100780c */ /* 0x040fe20003f06270 */
[----:B--2---:R0:W-:Y:S01]  /*03a0*/  STS.128 [R32], R8 ;  /* 0x0000000820007388 */ /* 0x0041e20000000c00 */
[----:B------:R-:W-:Y:S08]  /*03b0*/  BAR.SYNC.DEFER_BLOCKING 0x0 ;  /* 0x0000000000007b1d */ /* 0x000ff00000010000 */
[----:B0-----:R-:W0:Y:S01]  /*03c0*/  LDC.64 R8, c[0x0][0x220] ;  /* 0x00008800ff087b82 */ /* 0x001e220000000a00 */
[----:B-----5:R-:W1:Y:S04]  /*03d0*/  LDS R26, [R20] ;  /* 0x00000000141a7984 */ /* 0x020e680000000800 */
[----:B------:R-:W-:Y:S04]  /*03e0*/  LDS R27, [R20+0x410] ;  /* 0x00041000141b7984 */ /* 0x000fe80000000800 */
[----:B------:R-:W-:Y:S04]  /*03f0*/  LDS R28, [R20+0x820] ;  /* 0x00082000141c7984 */ /* 0x000fe80000000800 */
[----:B------:R-:W-:Y:S01]  /*0400*/  LDS R29, [R20+0xc30] ;  /* 0x000c3000141d7984 */ /* 0x000fe20000000800 */
[----:B------:R-:W-:Y:S06]  /*0410*/  BAR.SYNC.DEFER_BLOCKING 0x0 ;  /* 0x0000000000007b1d */ /* 0x000fec0000010000 */
[----:B----4-:R2:W-:Y:S02]  /*0420*/  STS.128 [R32], R12 ;  /* 0x0000000c20007388 */ /* 0x0105e40000000c00 */
[----:B------:R-:W-:Y:S06]  /*0430*/  BAR.SYNC.DEFER_BLOCKING 0x0 ;  /* 0x0000000000007b1d */ /* 0x000fec0000010000 */
[----:B------:R-:W-:Y:S04]  /*0440*/  LDS R30, [R20] ;  /* 0x00000000141e7984 */ /* 0x000fe80000000800 */
[----:B------:R-:W-:Y:S04]  /*0450*/  LDS R31, [R20+0x410] ;  /* 0x00041000141f7984 */ /* 0x000fe80000000800 */
[----:B------:R-:W-:Y:S04]  /*0460*/  LDS R10, [R20+0x820] ;  /* 0x00082000140a7984 */ /* 0x000fe80000000800 */
[----:B------:R-:W4:Y:S01]  /*0470*/  LDS R11, [R20+0xc30] ;  /* 0x000c3000140b7984 */ /* 0x000f220000000800 */
[----:B------:R-:W-:Y:S06]  /*0480*/  BAR.SYNC.DEFER_BLOCKING 0x0 ;  /* 0x0000000000007b1d */ /* 0x000fec0000010000 */
[----:B------:R-:W-:Y:S02]  /*0490*/  STS.128 [R32], R16 ;  /* 0x0000001020007388 */ /* 0x000fe40000000c00 */
[----:B------:R-:W-:Y:S06]  /*04a0*/  BAR.SYNC.DEFER_BLOCKING 0x0 ;  /* 0x0000000000007b1d */ /* 0x000fec0000010000 */
[----:B------:R-:W-:Y:S04]  /*04b0*/  LDS R3, [R20] ;  /* 0x0000000014037984 */ /* 0x000fe80000000800 */
[----:B------:R-:W-:Y:S04]  /*04c0*/  LDS R0, [R20+0x410] ;  /* 0x0004100014007984 */ /* 0x000fe80000000800 */
[----:B------:R-:W5:Y:S04]  /*04d0*/  LDS R2, [R20+0x820] ;  /* 0x0008200014027984 */ /* 0x000f680000000800 */
[----:B------:R-:W1:Y:S01]  /*04e0*/  LDS R14, [R20+0xc30] ;  /* 0x000c3000140e7984 */ /* 0x000e620000000800 */
[----:B------:R-:W-:Y:S01]  /*04f0*/  BAR.SYNC.DEFER_BLOCKING 0x0 ;  /* 0x0000000000007b1d */ /* 0x000fe20000010000 */
[----:B--2---:R-:W-:-:S05]  /*0500*/  IMAD.HI R12, R33, 0x2aaaaaab, RZ ;  /* 0x2aaaaaab210c7827 */ /* 0x004fca00078e02ff */
[----:B------:R-:W-:-:S04]  /*0510*/  SHF.R.U32.HI R13, RZ, 0x1f, R12 ;  /* 0x0000001fff0d7819 */ /* 0x000fc8000001160c */
[----:B------:R-:W-:Y:S01]  /*0520*/  LEA.HI R12, R12, R13, RZ, 0x1c ;  /* 0x0000000d0c0c7211 */ /* 0x000fe200078fe0ff */
[----:B---3--:R2:W-:Y:S01]  /*0530*/  STS.128 [R32], R4 ;  /* 0x0000000420007388 */ /* 0x0085e20000000c00 */
[----:B------:R-:W-:Y:S03]  /*0540*/  BAR.SYNC.DEFER_BLOCKING 0x0 ;  /* 0x0000000000007b1d */ /* 0x000fe60000010000 */
[----:B------:R-:W-:Y:S02]  /*0550*/  IMAD R33, R12, -0x60, R33 ;  /* 0xffffffa00c217824 */ /* 0x000fe400078e0221 */
[----:B------:R-:W-:Y:S02]  /*0560*/  IMAD.MOV.U32 R15, RZ, RZ, RZ ;  /* 0x000000ffff0f7224 */ /* 0x000fe400078e00ff */
[----:B0-----:R-:W-:Y:S01]  /*0570*/  IMAD.WIDE R8, R33, 0x4, R8 ;  /* 0x0000000421087825 */ /* 0x001fe200078e0208 */
[----:B------:R-:W0:Y:S08]  /*0580*/  LDC.64 R12, c[0x0][0x218] ;  /* 0x00008600ff0c7b82 */ /* 0x000e300000000a00 */
[----:B--2---:R-:W2:Y:S08]  /*0590*/  LDC.64 R6, c[0x0][0x228] ;  /* 0x00008a00ff067b82 */ /* 0x004eb00000000a00 */
[----:B------:R-:W3:Y:S01]  /*05a0*/  LDC.64 R4, c[0x0][0x230] ;  /* 0x00008c00ff047b82 */ /* 0x000ee20000000a00 */
[----:B------:R0:W4:Y:S01]  /*05b0*/  @!P0 LDG.E.EL R15, desc[UR6][R8.64] ;  /* 0x00000006080f8981 */ /* 0x000122000c2e1900 */
[----:B------:R-:W-:Y:S01]  /*05c0*/  IMAD.MOV.U32 R19, RZ, RZ, RZ ;  /* 0x000000ffff137224 */ /* 0x000fe200078e00ff */
[----:B------:R-:W-:-:S02]  /*05d0*/  CS2R R16, SRZ ;  /* 0x0000000000107805 */ /* 0x000fc4000001ff00 */
[----:B------:R-:W1:Y:S01]  /*05e0*/  LDS R18, [R20] ;  /* 0x0000000014127984 */ /* 0x000e620000000800 */
[----:B0-----:R-:W-:-:S05]  /*05f0*/  IMAD.WIDE R12, R33, 0x4, R12 ;  /* 0x00000004210c7825 */ /* 0x001fca00078e020c */
[----:B------:R0:W1:Y:S01]  /*0600*/  @!P0 LDG.E.EL R19, desc[UR6][R12.64] ;  /* 0x000000060c138981 */ /* 0x000062000c2e1900 */
[----:B--2---:R-:W-:-:S05]  /*0610*/  IMAD.WIDE R6, R33, 0x4, R6 ;  /* 0x0000000421067825 */ /* 0x004fca00078e0206 */
[----:B------:R-:W2:Y:S01]  /*0620*/  @!P0 LDG.E.EL R17, desc[UR6][R6.64] ;  /* 0x0000000606118981 */ /* 0x000ea2000c2e1900 */
[----:B---3--:R-:W-:-:S05]  /*0630*/  IMAD.WIDE R4, R33, 0x4, R4 ;  /* 0x0000000421047825 */ /* 0x008fca00078e0204 */
[----:B------:R3:W2:Y:S01]  /*0640*/  @!P0 LDG.E.EL R16, desc[UR6][R4.64] ;  /* 0x0000000604108981 */ /* 0x0006a2000c2e1900 */
[----:B------:R-:W-:Y:S01]  /*0650*/  IMAD.MOV.U32 R8, RZ, RZ, 0x3e800000 ;  /* 0x3e800000ff087424 */ /* 0x000fe200078e00ff */
[----:B0-----:R-:W-:-:S04]  /*0660*/  SHF.R.U32.HI R12, RZ, 0x4, R21 ;  /* 0x00000004ff0c7819 */ /* 0x001fc80000011615 */
[----:B---3--:R-:W-:Y:S02]  /*0670*/  SGXT.U32 R5, R12, 0x4 ;  /* 0x000000040c05781a */ /* 0x008fe40000000000 */
[----:B------:R-:W0:Y:S02]  /*0680*/  LDS R12, [R20+0x410] ;  /* 0x00041000140c7984 */ /* 0x000e240000000800 */
[----:B------:R-:W-:Y:S01]  /*0690*/  PRMT R24, R5, 0x6540, R24 ;  /* 0x0000654005187816 */ /* 0x000fe20000000018 */
[----:B------:R-:W3:Y:S01]  /*06a0*/  S2UR UR4, SR_CgaCtaId ;  /* 0x00000000000479c3 */ /* 0x000ee20000008800 */
[----:B------:R-:W-:Y:S01]  /*06b0*/  LOP3.LUT R21, R22, 0xf, R21, 0xf8, !PT ;  /* 0x0000000f16157812 */ /* 0x000fe200078ef815 */
[----:B------:R-:W-:Y:S02]  /*06c0*/  UMOV UR5, 0x400 ;  /* 0x0000040000057882 */ /* 0x000fe40000000000 */
[----:B---3--:R-:W-:Y:S01]  /*06d0*/  UPRMT UR4, UR4, 0x654, UR5 ;  /* 0x0000065404047896 */ /* 0x008fe20008000005 */
[----:B----4-:R-:W-:-:S04]  /*06e0*/  FADD R15, R15, 0.0010000000474974513054 ;  /* 0x3a83126f0f0f7421 */ /* 0x010fc80000000000 */
[----:B------:R-:W3:Y:S02]  /*06f0*/  MUFU.SQRT R9, R15 ;  /* 0x0000000f00097308 */ /* 0x000ee40000002000 */
[C---:B---3--:R-:W-:Y:S02]  /*0700*/  FSETP.GT.AND P0, PT, R9.reuse, 8.50705917302346158658e+37, PT ;  /* 0x7e8000000900780b */ /* 0x048fe40003f04000 */
[----:B------:R-:W-:-:S11]  /*0710*/  FSETP.GEU.AND P1, PT, R9, 1.175494350822287508e-38, PT ;  /* 0x008000000900780b */ /* 0x000fd60003f2e000 */
[----:B------:R-:W-:-:S04]  /*0720*/  @P0 FMUL R9, R9, 0.25 ;  /* 0x3e80000009090820 */ /* 0x000fc80000400000 */
[----:B------:R-:W-:Y:S01]  /*0730*/  @!P1 FMUL R9, R9, 16777216 ;  /* 0x4b80000009099820 */ /* 0x000fe20000400000 */
[----:B------:R-:W-:Y:S02]  /*0740*/  FSEL R6, R8, 1, P0 ;  /* 0x3f80000008067808 */ /* 0x000fe40000000000 */
[----:B------:R-:W3:Y:S03]  /*0750*/  LDS R8, [R20+0x820] ;  /* 0x0008200014087984 */ /* 0x000ee60000000800 */
[----:B------:R-:W4:Y:S01]  /*0760*/  MUFU.RCP R9, R9 ;  /* 0x0000000900097308 */ /* 0x000f220000001000 */
[----:B------:R-:W-:-:S04]  /*0770*/  @!P1 FMUL R6, R6, 16777216 ;  /* 0x4b80000006069820 */ /* 0x000fc80000400000 */
[----:B----4-:R-:W-:Y:S02]  /*0780*/  FMUL R4, R9, R6 ;  /* 0x0000000609047220 */ /* 0x010fe40000400000 */
[----:B------:R-:W4:Y:S01]  /*0790*/  LDS R6, [R20+0xc30] ;  /* 0x000c300014067984 */ /* 0x000f220000000800 */
[--C-:B-1----:R-:W-:Y:S01]  /*07a0*/  FADD R5, R26, -R19.reuse ;  /* 0x800000131a057221 */ /* 0x102fe20000000000 */
[--C-:B------:R-:W-:Y:S01]  /*07b0*/  FADD R35, R11, -R19.reuse ;  /* 0x800000130b237221 */ /* 0x100fe20000000000 */
[--C-:B-----5:R-:W-:Y:S01]  /*07c0*/  FADD R11, R2, -R19.reuse ;  /* 0x80000013020b7221 */ /* 0x120fe20000000000 */
[--C-:B------:R-:W-:Y:S01]  /*07d0*/  FADD R27, R27, -R19.reuse ;  /* 0x800000131b1b7221 */ /* 0x100fe20000000000 */
[--C-:B------:R-:W-:Y:S01]  /*07e0*/  FADD R15, R10, -R19.reuse ;  /* 0x800000130a0f7221 */ /* 0x100fe20000000000 */
[--C-:B------:R-:W-:Y:S01]  /*07f0*/  FADD R7, R28, -R19.reuse ;  /* 0x800000131c077221 */ /* 0x100fe20000000000 */
[--C-:B------:R-:W-:Y:S01]  /*0800*/  FADD R33, R3, -R19.reuse ;  /* 0x8000001303217221 */ /* 0x100fe20000000000 */
[----:B------:R-:W-:Y:S01]  /*0810*/  FMUL R5, R4, R5 ;  /* 0x0000000504057220 */ /* 0x000fe20000400000 */
[--C-:B------:R-:W-:Y:S01]  /*0820*/  FADD R9, R30, -R19.reuse ;  /* 0x800000131e097221 */ /* 0x100fe20000000000 */
[--C-:B------:R-:W-:Y:S01]  /*0830*/  FADD R3, R14, -R19.reuse ;  /* 0x800000130e037221 */ /* 0x100fe20000000000 */
[----:B------:R-:W-:Y:S01]  /*0840*/  FMUL R11, R4, R11 ;  /* 0x0000000b040b7220 */ /* 0x000fe20000400000 */
[--C-:B------:R-:W-:Y:S01]  /*0850*/  FADD R29, R29, -R19.reuse ;  /* 0x800000131d1d7221 */ /* 0x100fe20000000000 */
[--C-:B------:R-:W-:Y:S01]  /*0860*/  FADD R31, R31, -R19.reuse ;  /* 0x800000131f1f7221 */ /* 0x100fe20000000000 */
[--C-:B------:R-:W-:Y:S01]  /*0870*/  FADD R13, R0, -R19.reuse ;  /* 0x80000013000d7221 */ /* 0x100fe20000000000 */
[--C-:B------:R-:W-:Y:S01]  /*0880*/  FADD R18, R18, -R19.reuse ;  /* 0x8000001312127221 */ /* 0x100fe20000000000 */
[--C-:B0-----:R-:W-:Y:S01]  /*0890*/  FADD R37, R12, -R19.reuse ;  /* 0x800000130c257221 */ /* 0x101fe20000000000 */
[C---:B------:R-:W-:Y:S01]  /*08a0*/  FMUL R14, R4.reuse, R15 ;  /* 0x0000000f040e7220 */ /* 0x040fe20000400000 */
[----:B------:R-:W-:Y:S01]  /*08b0*/  FMUL R27, R4, R27 ;  /* 0x0000001b041b7220 */ /* 0x000fe20000400000 */
[--C-:B---3--:R-:W-:Y:S01]  /*08c0*/  FADD R8, R8, -R19.reuse ;  /* 0x8000001308087221 */ /* 0x108fe20000000000 */
[--C-:B--2---:R-:W-:Y:S01]  /*08d0*/  FFMA R15, R5, R17, R16.reuse ;  /* 0x00000011050f7223 */ /* 0x104fe20000000010 */
[C---:B------:R-:W-:Y:S01]  /*08e0*/  FMUL R3, R4.reuse, R3 ;  /* 0x0000000304037220 */ /* 0x040fe20000400000 */
[C---:B------:R-:W-:Y:S01]  /*08f0*/  FMUL R2, R4.reuse, R9 ;  /* 0x0000000904027220 */ /* 0x040fe20000400000 */
[-CC-:B------:R-:W-:Y:S01]  /*0900*/  FFMA R5, R11, R17.reuse, R16.reuse ;  /* 0x000000110b057223 */ /* 0x180fe20000000010 */
[----:B------:R-:W-:Y:S01]  /*0910*/  FMUL R9, R4, R8 ;  /* 0x0000000804097220 */ /* 0x000fe20000400000 */
[----:B------:R-:W-:Y:S01]  /*0920*/  LOP3.LUT R11, R24, 0xe0, RZ, 0xfc, !PT ;  /* 0x000000e0180b7812 */ /* 0x000fe200078efcff */
[----:B------:R-:W-:Y:S01]  /*0930*/  FFMA R0, R27, R17, R16 ;  /* 0x000000111b007223 */ /* 0x000fe20000000010 */
[C---:B------:R-:W-:Y:S01]  /*0940*/  FMUL R28, R4.reuse, R29 ;  /* 0x0000001d041c7220 */ /* 0x040fe20000400000 */
[----:B------:R-:W-:Y:S01]  /*0950*/  FMUL R13, R4, R13 ;  /* 0x0000000d040d7220 */ /* 0x000fe20000400000 */
[----:B----4-:R-:W-:Y:S01]  /*0960*/  FADD R19, R6, -R19 ;  /* 0x8000001306137221 */ /* 0x010fe20000000000 */
[C---:B------:R-:W-:Y:S01]  /*0970*/  FMUL R6, R4.reuse, R7 ;  /* 0x0000000704067220 */ /* 0x040fe20000400000 */
[----:B------:R-:W-:-:S03]  /*0980*/  FMUL R7, R4, R18 ;  /* 0x0000001204077220 */ /* 0x000fc60000400000 */
[-CC-:B------:R-:W-:Y:S01]  /*0990*/  FFMA R27, R6, R17.reuse, R16.reuse ;  /* 0x00000011061b7223 */ /* 0x180fe20000000010 */
[-CC-:B------:R-:W-:Y:S01]  /*09a0*/  FFMA R6, R3, R17.reuse, R16.reuse ;  /* 0x0000001103067223 */ /* 0x180fe20000000010 */
[----:B------:R-:W-:Y:S01]  /*09b0*/  FFMA R3, R9, R17, R16 ;  /* 0x0000001109037223 */ /* 0x000fe20000000010 */
[----:B------:R-:W-:-:S04]  /*09c0*/  IMAD.HI R9, R11, 0x2aaaaaab, RZ ;  /* 0x2aaaaaab0b097827 */ /* 0x000fc800078e02ff */
[C---:B------:R-:W-:Y:S01]  /*09d0*/  FMUL R33, R4.reuse, R33 ;  /* 0x0000002104217220 */ /* 0x040fe20000400000 */
[C---:B------:R-:W-:Y:S01]  /*09e0*/  FMUL R35, R4.reuse, R35 ;  /* 0x0000002304237220 */ /* 0x040fe20000400000 */
[C---:B------:R-:W-:Y:S01]  /*09f0*/  FMUL R31, R4.reuse, R31 ;  /* 0x0000001f041f7220 */ /* 0x040fe20000400000 */
[C---:B------:R-:W-:Y:S01]  /*0a00*/  FMUL R37, R4.reuse, R37 ;  /* 0x0000002504257220 */ /* 0x040fe20000400000 */
[----:B------:R-:W-:Y:S01]  /*0a10*/  FMUL R29, R4, R19 ;  /* 0x00000013041d7220 */ /* 0x000fe20000400000 */
[----:B------:R-:W-:Y:S01]  /*0a20*/  FFMA R4, R7, R17, R16 ;  /* 0x0000001107047223 */ /* 0x000fe20000000010 */
[----:B------:R-:W-:Y:S02]  /*0a30*/  SHF.R.U32.HI R22, RZ, 0x1f, R9 ;  /* 0x0000001fff167819 */ /* 0x000fe40000011609 */
[----:B------:R-:W-:Y:S02]  /*0a40*/  LOP3.LUT R7, R24, 0xd0, RZ, 0xfc, !PT ;  /* 0x000000d018077812 */ /* 0x000fe400078efcff */
[----:B------:R-:W-:-:S03]  /*0a50*/  LEA.HI.SX32 R22, R9, R22, 0x1c ;  /* 0x0000001609167211 */ /* 0x000fc600078fe2ff */
[----:B------:R-:W-:-:S05]  /*0a60*/  IMAD.HI R9, R7, 0x2aaaaaab, RZ ;  /* 0x2aaaaaab07097827 */ /* 0x000fca00078e02ff */
[----:B------:R-:W-:Y:S01]  /*0a70*/  SHF.R.U32.HI R30, RZ, 0x1f, R9 ;  /* 0x0000001fff1e7819 */ /* 0x000fe20000011609 */
[----:B------:R-:W-:-:S03]  /*0a80*/  IMAD R32, R22, -0x60, R11 ;  /* 0xffffffa016207824 */ /* 0x000fc600078e020b */
[----:B------:R-:W-:Y:S01]  /*0a90*/  LEA.HI.SX32 R30, R9, R30, 0x1c ;  /* 0x0000001e091e7211 */ /* 0x000fe200078fe2ff */
[----:B------:R-:W-:Y:S01]  /*0aa0*/  IMAD R9, R32, 0x121, R21 ;  /* 0x0000012120097824 */ /* 0x000fe200078e0215 */
[----:B------:R-:W-:-:S03]  /*0ab0*/  ISETP.GE.AND P0, PT, R21, 0x121, PT ;  /* 0x000001211500780c */ /* 0x000fc60003f06270 */
[----:B------:R-:W-:Y:S01]  /*0ac0*/  IMAD R32, R30, -0x60, R7 ;  /* 0xffffffa01e207824 */ /* 0x000fe200078e0207 */
[----:B------:R-:W-:Y:S01]  /*0ad0*/  ISETP.LT.AND P1, PT, R11, 0x180, !P0 ;  /* 0x000001800b00780c */ /* 0x000fe20004721270 */
[-CC-:B------:R-:W-:Y:S01]  /*0ae0*/  FFMA R12, R13, R17.reuse, R16.reuse ;  /* 0x000000110d0c7223 */ /* 0x180fe20000000010 */
[----:B------:R-:W-:Y:S01]  /*0af0*/  LOP3.LUT R13, R24, 0x90, RZ, 0xfc, !PT ;  /* 0x00000090180d7812 */ /* 0x000fe200078efcff */
[----:B------:R-:W-:Y:S02]  /*0b00*/  IMAD R11, R32, 0x121, R21 ;  /* 0x00000121200b7824 */ /* 0x000fe400078e0215 */
[-CC-:B------:R-:W-:Y:S01]  /*0b10*/  FFMA R8, R2, R17.reuse, R16.reuse ;  /* 0x0000001102087223 */ /* 0x180fe20000000010 */
[-CC-:B------:R-:W-:Y:S01]  /*0b20*/  FFMA R28, R28, R17.reuse, R16.reuse ;  /* 0x000000111c1c7223 */ /* 0x180fe20000000010 */
[-CC-:B------:R-:W-:Y:S01]  /*0b30*/  FFMA R19, R31, R17.reuse, R16.reuse ;  /* 0x000000111f137223 */ /* 0x180fe20000000010 */
[-CC-:B------:R-:W-:Y:S01]  /*0b40*/  FFMA R14, R14, R17.reuse, R16.reuse ;  /* 0x000000110e0e7223 */ /* 0x180fe20000000010 */
[-CC-:B------:R-:W-:Y:S01]  /*0b50*/  FFMA R18, R35, R17.reuse, R16.reuse ;  /* 0x0000001123127223 */ /* 0x180fe20000000010 */
[-CC-:B------:R-:W-:Y:S01]  /*0b60*/  FFMA R10, R33, R17.reuse, R16.reuse ;  /* 0x00000011210a7223 */ /* 0x180fe20000000010 */
[----:B------:R-:W-:Y:S01]  /*0b70*/  FFMA R2, R37, R17, R16 ;  /* 0x0000001125027223 */ /* 0x000fe20000000010 */
[----:B------:R-:W-:-:S02]  /*0b80*/  IMAD R11, R30, 0x36300, R11 ;  /* 0x000363001e0b7824 */ /* 0x000fc400078e020b */
[----:B------:R-:W-:Y:S01]  /*0b90*/  FFMA R16, R29, R17, R16 ;  /* 0x000000111d107223 */ /* 0x000fe20000000010 */
[----:B------:R-:W-:Y:S01]  /*0ba0*/  LEA.HI R30, R25, UR4, RZ, 0x1e ;  /* 0x00000004191e7c11 */ /* 0x000fe2000f8ff0ff */
[----:B------:R-:W-:Y:S01]  /*0bb0*/  IMAD.HI R17, R13, 0x2aaaaaab, RZ ;  /* 0x2aaaaaab0d117827 */ /* 0x000fe200078e02ff */
[----:B------:R-:W-:Y:S01]  /*0bc0*/  P2R R26, PR, RZ, 0x2 ;  /* 0x00000002ff1a7803 */ /* 0x000fe20000000000 */
[----:B------:R-:W-:Y:S01]  /*0bd0*/  BAR.SYNC.DEFER_BLOCKING 0x0 ;  /* 0x0000000000007b1d */ /* 0x000fe20000010000 */
[----:B------:R-:W-:Y:S01]  /*0be0*/  ISETP.LT.AND P1, PT, R7, 0x180, !P0 ;  /* 0x000001800700780c */ /* 0x000fe20004721270 */
[----:B------:R-:W-:Y:S01]  /*0bf0*/  IMAD R7, R25, 0x4, R30 ;  /* 0x0000000419077824 */ /* 0x000fe200078e021e */
[----:B------:R-:W-:-:S04]  /*0c00*/  SHF.R.U32.HI R30, RZ, 0x1f, R17 ;  /* 0x0000001fff1e7819 */ /* 0x000fc80000011611 */
[----:B------:R-:W-:-:S05]  /*0c10*/  LEA.HI.SX32 R30, R17, R30, 0x1c ;  /* 0x0000001e111e7211 */ /* 0x000fca00078fe2ff */
[----:B------:R-:W-:Y:S02]  /*0c20*/  IMAD R32, R30, -0x60, R13 ;  /* 0xffffffa01e207824 */ /* 0x000fe400078e020d */
[----:B------:R-:W-:Y:S02]  /*0c30*/  IMAD R9, R22, 0x36300, R9 ;  /* 0x0003630016097824 */ /* 0x000fe400078e0209 */
[----:B------:R-:W-:Y:S01]  /*0c40*/  IMAD R17, R32, 0x121, R21 ;  /* 0x0000012120117824 */ /* 0x000fe200078e0215 */
[----:B------:R-:W-:Y:S02]  /*0c50*/  P2R R22, PR, RZ, 0x2 ;  /* 0x00000002ff167803 */ /* 0x000fe40000000000 */
[----:B------:R-:W-:Y:S01]  /*0c60*/  ISETP.LT.AND P1, PT, R13, 0x180, !P0 ;  /* 0x000001800d00780c */ /* 0x000fe20004721270 */
[----:B------:R-:W-:Y:S01]  /*0c70*/  IMAD R13, R30, 0x36300, R17 ;  /* 0x000363001e0d7824 */ /* 0x000fe200078e0211 */
[----:B------:R-:W-:Y:S02]  /*0c80*/  FSETP.GEU.AND P2, PT, R15, RZ, PT ;  /* 0x000000ff0f00720b */ /* 0x000fe40003f4e000 */
[----:B------:R-:W-:-:S02]  /*0c90*/  LOP3.LUT R17, R24, 0x80, RZ, 0xfc, !PT ;  /* 0x0000008018117812 */ /* 0x000fc400078efcff */
[----:B------:R-:W-:-:S03]  /*0ca0*/  FSEL R34, R15, RZ, P2 ;  /* 0x000000ff0f227208 */ /* 0x000fc60001000000 */
[----:B------:R-:W-:-:S05]  /*0cb0*/  IMAD.HI R15, R17, 0x2aaaaaab, RZ ;  /* 0x2aaaaaab110f7827 */ /* 0x000fca00078e02ff */
[----:B------:R-:W-:-:S04]  /*0cc0*/  SHF.R.U32.HI R30, RZ, 0x1f, R15 ;  /* 0x0000001fff1e7819 */ /* 0x000fc8000001160f */
[----:B------:R-:W-:-:S05]  /*0cd0*/  LEA.HI.SX32 R30, R15, R30, 0x1c ;  /* 0x0000001e0f1e7211 */ /* 0x000fca00078fe2ff */
[----:B------:R-:W-:Y:S01]  /*0ce0*/  IMAD R32, R30, -0x60, R17 ;  /* 0xffffffa01e207824 */ /* 0x000fe200078e0211 */
[----:B------:R-:W-:-:S03]  /*0cf0*/  FSETP.GEU.AND P3, PT, R0, RZ, PT ;  /* 0x000000ff0000720b */ /* 0x000fc60003f6e000 */
[----:B------:R-:W-:-:S04]  /*0d00*/  IMAD R15, R32, 0x121, R21 ;  /* 0x00000121200f7824 */ /* 0x000fc800078e0215 */
[----:B------:R-:W-:Y:S01]  /*0d10*/  IMAD R15, R30, 0x36300, R15 ;  /* 0x000363001e0f7824 */ /* 0x000fe200078e020f */
[----:B------:R-:W-:Y:S02]  /*0d20*/  FSEL R30, R0, RZ, P3 ;  /* 0x000000ff001e7208 */ /* 0x000fe40001800000 */
[C---:B------:R-:W-:Y:S02]  /*0d30*/  FSETP.GEU.AND P3, PT, R27.reuse, RZ, PT ;  /* 0x000000ff1b00720b */ /* 0x040fe40003f6e000 */
[----:B------:R-:W-:Y:S02]  /*0d40*/  FSETP.GEU.AND P4, PT, R28, RZ, PT ;  /* 0x000000ff1c00720b */ /* 0x000fe40003f8e000 */
[----:B------:R-:W-:Y:S02]  /*0d50*/  FSEL R32, R27, RZ, P3 ;  /* 0x000000ff1b207208 */ /* 0x000fe40001800000 */
[----:B------:R-:W-:Y:S02]  /*0d60*/  FSETP.GEU.AND P3, PT, R8, RZ, PT ;  /* 0x000000ff0800720b */ /* 0x000fe40003f6e000 */
[----:B------:R-:W-:Y:S01]  /*0d70*/  LOP3.LUT R0, R24, 0xc0, RZ, 0xfc, !PT ;  /* 0x000000c018007812 */ /* 0x000fe200078efcff */
[----:B------:R0:W-:Y:S01]  /*0d80*/  STS [R7], R34 ;  /* 0x0000002207007388 */ /* 0x0001e20000000800 */
[----:B------:R-:W-:-:S02]  /*0d90*/  ISETP.LT.AND P2, PT, R17, 0x180, !P0 ;  /* 0x000001801100780c */ /* 0x000fc40004741270 */
[----:B------:R-:W-:Y:S01]  /*0da0*/  FSEL R36, R8, RZ, P3 ;  /* 0x000000ff08247208 */ /* 0x000fe20001800000 */
[----:B------:R-:W-:Y:S01]  /*0db0*/  IMAD.HI R17, R0, 0x2aaaaaab, RZ ;  /* 0x2aaaaaab00117827 */ /* 0x000fe200078e02ff */
[----:B------:R-:W-:Y:S02]  /*0dc0*/  LOP3.LUT R8, R24, 0xb0, RZ, 0xfc, !PT ;  /* 0x000000b018087812 */ /* 0x000fe400078efcff */
[----:B0-----:R-:W-:Y:S02]  /*0dd0*/  FSEL R34, R28, RZ, P4 ;  /* 0x000000ff1c227208 */ /* 0x001fe40002000000 */
[C---:B------:R-:W-:Y:S02]  /*0de0*/  FSETP.GEU.AND P4, PT, R19.reuse, RZ, PT ;  /* 0x000000ff1300720b */ /* 0x040fe40003f8e000 */
[----:B------:R-:W-:Y:S02]  /*0df0*/  LOP3.LUT R25, R24, 0x70, RZ, 0xfc, !PT ;  /* 0x0000007018197812 */ /* 0x000fe400078efcff */
[----:B------:R-:W-:Y:S01]  /*0e00*/  FSEL R29, R19, RZ, P4 ;  /* 0x000000ff131d7208 */ /* 0x000fe20002000000 */
[----:B------:R-:W-:Y:S01]  /*0e10*/  IMAD.HI R19, R8, 0x2aaaaaab, RZ ;  /* 0x2aaaaaab08137827 */ /* 0x000fe200078e02ff */
[----:B------:R-:W-:-:S03]  /*0e20*/  SHF.R.U32.HI R28, RZ, 0x1f, R17 ;  /* 0x0000001fff1c7819 */ /* 0x000fc60000011611 */
[----:B------:R-:W-:Y:S01]  /*0e30*/  IMAD.HI R27, R25, 0x2aaaaaab, RZ ;  /* 0x2aaaaaab191b7827 */ /* 0x000fe200078e02ff */
[----:B------:R-:W-:Y:S02]  /*0e40*/  LEA.HI.SX32 R17, R17, R28, 0x1c ;  /* 0x0000001c11117211 */ /* 0x000fe400078fe2ff */
[----:B------:R-:W-:-:S04]  /*0e50*/  SHF.R.U32.HI R28, RZ, 0x1f, R19 ;  /* 0x0000001fff1c7819 */ /* 0x000fc80000011613 */
[----:B------:R-:W-:Y:S02]  /*0e60*/  LEA.HI.SX32 R19, R19, R28, 0x1c ;  /* 0x0000001c13137211 */ /* 0x000fe400078fe2ff */
[----:B------:R-:W-:Y:S02]  /*0e70*/  SHF.R.U32.HI R28, RZ, 0x1f, R27 ;  /* 0x0000001fff1c7819 */ /* 0x000fe4000001161b */
[C---:B------:R-:W-:Y:S02]  /*0e80*/  FSETP.GEU.AND P4, PT, R14.reuse, RZ, PT ;  /* 0x000000ff0e00720b */ /* 0x040fe40003f8e000 */
[----:B------:R-:W-:Y:S01]  /*0e90*/  LEA.HI.SX32 R28, R27, R28, 0x1c ;  /* 0x0000001c1b1c7211 */ /* 0x000fe200078fe2ff */
[----:B------:R0:W-:Y:S01]  /*0ea0*/  STS [R7+0x4], R30 ;  /* 0x0000041e07007388 */ /* 0x0001e20000000800 */
[----:B------:R-:W-:Y:S02]  /*0eb0*/  FSEL R14, R14, RZ, P4 ;  /* 0x000000ff0e0e7208 */ /* 0x000fe40002000000 */
[----:B------:R-:W-:-:S02]  /*0ec0*/  FSETP.GEU.AND P4, PT, R18, RZ, PT ;  /* 0x000000ff1200720b */ /* 0x000fc40003f8e000 */
[----:B------:R-:W-:Y:S01]  /*0ed0*/  ISETP.LT.AND P3, PT, R25, 0x180, !P0 ;  /* 0x000001801900780c */ /* 0x000fe20004761270 */
[----:B0-----:R-:W-:Y:S01]  /*0ee0*/  IMAD R30, R28, -0x60, R25 ;  /* 0xffffffa01c1e7824 */ /* 0x001fe200078e0219 */
[----:B------:R-:W-:Y:S02]  /*0ef0*/  FSEL R18, R18, RZ, P4 ;  /* 0x000000ff12127208 */ /* 0x000fe40002000000 */
[----:B------:R-:W-:Y:S01]  /*0f00*/  FSETP.GEU.AND P4, PT, R10, RZ, PT ;  /* 0x000000ff0a00720b */ /* 0x000fe20003f8e000 */
[----:B------:R-:W-:-:S04]  /*0f10*/  IMAD R25, R30, 0x121, R21 ;  /* 0x000001211e197824 */ /* 0x000fc800078e0215 */
[----:B------:R-:W-:Y:S01]  /*0f20*/  IMAD R25, R28, 0x36300, R25 ;  /* 0x000363001c197824 */ /* 0x000fe200078e0219 */
[----:B------:R-:W-:Y:S02]  /*0f30*/  FSEL R28, R10, RZ, P4 ;  /* 0x000000ff0a1c7208 */ /* 0x000fe40002000000 */
[----:B------:R-:W-:-:S04]  /*0f40*/  FSETP.GEU.AND P4, PT, R12, RZ, PT ;  /* 0x000000ff0c00720b */ /* 0x000fc80003f8e000 */
[----:B------:R-:W-:Y:S02]  /*0f50*/  FSEL R30, R12, RZ, P4 ;  /* 0x000000ff0c1e7208 */ /* 0x000fe40002000000 */
[C---:B------:R-:W-:Y:S01]  /*0f60*/  FSETP.GEU.AND P4, PT, R5.reuse, RZ, PT ;  /* 0x000000ff0500720b */ /* 0x040fe20003f8e000 */
[----:B------:R0:W-:Y:S01]  /*0f70*/  STS [R7+0x8], R32 ;  /* 0x0000082007007388 */ /* 0x0001e20000000800 */
[C---:B------:R-:W-:Y:S02]  /*0f80*/  LOP3.LUT R12, R24.reuse, 0x60, RZ, 0xfc, !PT ;  /* 0x00000060180c7812 */ /* 0x040fe400078efcff */
[----:B------:R-:W-:Y:S01]  /*0f90*/  LOP3.LUT R10, R24, 0xa0, RZ, 0xfc, !PT ;  /* 0x000000a0180a7812 */ /* 0x000fe200078efcff */
[----:B------:R1:W-:Y:S01]  /*0fa0*/  STS [R7+0xc], R34 ;  /* 0x00000c2207007388 */ /* 0x0003e20000000800 */
[----:B0-----:R-:W-:Y:S02]  /*0fb0*/  FSEL R32, R5, RZ, P4 ;  /* 0x000000ff05207208 */ /* 0x001fe40002000000 */
[----:B------:R-:W-:Y:S01]  /*0fc0*/  FSETP.GEU.AND P4, PT, R6, RZ, PT ;  /* 0x000000ff0600720b */ /* 0x000fe20003f8e000 */
[----:B------:R0:W-:Y:S01]  /*0fd0*/  STS [R7+0x14], R29 ;  /* 0x0000141d07007388 */ /* 0x0001e20000000800 */
[----:B------:R-:W-:-:S02]  /*0fe0*/  IMAD.HI R27, R10, 0x2aaaaaab, RZ ;  /* 0x2aaaaaab0a1b7827 */ /* 0x000fc400078e02ff */
[----:B-1----:R-:W-:Y:S02]  /*0ff0*/  FSEL R34, R6, RZ, P4 ;  /* 0x000000ff06227208 */ /* 0x002fe40002000000 */
[----:B------:R-:W-:Y:S01]  /*1000*/  FSETP.GEU.AND P4, PT, R4, RZ, PT ;  /* 0x000000ff0400720b */ /* 0x000fe20003f8e000 */
[----:B0-----:R-:W-:Y:S01]  /*1010*/  IMAD.HI R29, R12, 0x2aaaaaab, RZ ;  /* 0x2aaaaaab0c1d7827 */ /* 0x001fe200078e02ff */
[----:B------:R0:W-:Y:S02]  /*1020*/  STS [R7+0x18], R14 ;  /* 0x0000180e07007388 */ /* 0x0001e40000000800 */
[----:B------:R-:W-:Y:S02]  /*1030*/  FSEL R4, R4, RZ, P4 ;  /* 0x000000ff04047208 */ /* 0x000fe40002000000 */
[----:B------:R-:W-:Y:S02]  /*1040*/  FSETP.GEU.AND P4, PT, R2, RZ, PT ;  /* 0x000000ff0200720b */ /* 0x000fe40003f8e000 */
[----:B------:R-:W-:-:S02]  /*1050*/  SHF.R.U32.HI R6, RZ, 0x1f, R29 ;  /* 0x0000001fff067819 */ /* 0x000fc4000001161d */
[----:B0-----:R-:W-:Y:S02]  /*1060*/  SHF.R.U32.HI R14, RZ, 0x1f, R27 ;  /* 0x0000001fff0e7819 */ /* 0x001fe4000001161b */
[----:B------:R-:W-:Y:S02]  /*1070*/  LEA.HI.SX32 R29, R29, R6, 0x1c ;  /* 0x000000061d1d7211 */ /* 0x000fe400078fe2ff */
[----:B------:R-:W-:Y:S02]  /*1080*/  LEA.HI.SX32 R27, R27, R14, 0x1c ;  /* 0x0000000e1b1b7211 */ /* 0x000fe400078fe2ff */
[----:B------:R-:W-:Y:S02]  /*1090*/  FSEL R6, R2, RZ, P4 ;  /* 0x000000ff02067208 */ /* 0x000fe40002000000 */
[----:B------:R-:W-:Y:S02]  /*10a0*/  LOP3.LUT R14, R24, 0x50, RZ, 0xfc, !PT ;  /* 0x00000050180e7812 */ /* 0x000fe400078efcff */
[----:B------:R-:W-:Y:S01]  /*10b0*/  FSETP.GEU.AND P4, PT, R3, RZ, PT ;  /* 0x000000ff0300720b */ /* 0x000fe20003f8e000 */
[----:B------:R0:W-:Y:S02]  /*10c0*/  STS [R7+0x20], R28 ;  /* 0x0000201c07007388 */ /* 0x0001e40000000800 */
[----:B------:R-:W-:-:S02]  /*10d0*/  IMAD.HI R31, R14, 0x2aaaaaab, RZ ;  /* 0x2aaaaaab0e1f7827 */ /* 0x000fc400078e02ff */
[----:B------:R1:W-:Y:S01]  /*10e0*/  STS [R7+0x1c], R18 ;  /* 0x00001c1207007388 */ /* 0x0003e20000000800 */
[----:B0-----:R-:W-:Y:S02]  /*10f0*/  FSEL R28, R3, RZ, P4 ;  /* 0x000000ff031c7208 */ /* 0x001fe40002000000 */
[----:B------:R-:W-:Y:S02]  /*1100*/  FSETP.GEU.AND P4, PT, R16, RZ, PT ;  /* 0x000000ff1000720b */ /* 0x000fe40003f8e000 */
[----:B-1----:R-:W-:Y:S01]  /*1110*/  LOP3.LUT R18, R24, 0x40, RZ, 0xfc, !PT ;  /* 0x0000004018127812 */ /* 0x002fe200078efcff */
[----:B------:R0:W-:Y:S01]  /*1120*/  STS [R7+0x24], R30 ;  /* 0x0000241e07007388 */ /* 0x0001e20000000800 */
[----:B------:R-:W-:-:S03]  /*1130*/  SHF.R.U32.HI R2, RZ, 0x1f, R31 ;  /* 0x0000001fff027819 */ /* 0x000fc6000001161f */
[----:B------:R-:W-:Y:S01]  /*1140*/  IMAD.HI R33, R18, 0x2aaaaaab, RZ ;  /* 0x2aaaaaab12217827 */ /* 0x000fe200078e02ff */
[----:B------:R1:W-:Y:S01]  /*1150*/  STS [R7+0x30], R4 ;  /* 0x0000300407007388 */ /* 0x0003e20000000800 */
[----:B0-----:R-:W-:Y:S02]  /*1160*/  FSEL R30, R16, RZ, P4 ;  /* 0x000000ff101e7208 */ /* 0x001fe40002000000 */
[C---:B------:R-:W-:Y:S02]  /*1170*/  LOP3.LUT R16, R24.reuse, 0x30, RZ, 0xfc, !PT ;  /* 0x0000003018107812 */ /* 0x040fe400078efcff */
[----:B------:R-:W-:Y:S02]  /*1180*/  LEA.HI.SX32 R31, R31, R2, 0x1c ;  /* 0x000000021f1f7211 */ /* 0x000fe400078fe2ff */
[----:B------:R-:W-:Y:S01]  /*1190*/  LOP3.LUT R2, R24, 0x20, RZ, 0xfc, !PT ;  /* 0x0000002018027812 */ /* 0x000fe200078efcff */
[----:B------:R-:W-:Y:S01]  /*11a0*/  IMAD.HI R35, R16, 0x2aaaaaab, RZ ;  /* 0x2aaaaaab10237827 */ /* 0x000fe200078e02ff */
[----:B-1----:R-:W-:-:S03]  /*11b0*/  SHF.R.U32.HI R4, RZ, 0x1f, R33 ;  /* 0x0000001fff047819 */ /* 0x002fc60000011621 */
[----:B------:R-:W-:Y:S01]  /*11c0*/  IMAD.HI R3, R2, 0x2aaaaaab, RZ ;  /* 0x2aaaaaab02037827 */ /* 0x000fe200078e02ff */
[----:B------:R-:W-:Y:S02]  /*11d0*/  LEA.HI.SX32 R33, R33, R4, 0x1c ;  /* 0x0000000421217211 */ /* 0x000fe400078fe2ff */
[----:B------:R-:W-:-:S04]  /*11e0*/  SHF.R.U32.HI R4, RZ, 0x1f, R35 ;  /* 0x0000001fff047819 */ /* 0x000fc80000011623 */
[----:B------:R-:W-:Y:S02]  /*11f0*/  LEA.HI.SX32 R35, R35, R4, 0x1c ;  /* 0x0000000423237211 */ /* 0x000fe400078fe2ff */
[----:B------:R-:W-:-:S04]  /*1200*/  SHF.R.U32.HI R4, RZ, 0x1f, R3 ;  /* 0x0000001fff047819 */ /* 0x000fc80000011603 */
[----:B------:R-:W-:Y:S02]  /*1210*/  LEA.HI.SX32 R3, R3, R4, 0x1c ;  /* 0x0000000403037211 */ /* 0x000fe400078fe2ff */
[----:B------:R-:W-:-:S03]  /*1220*/  ISETP.LT.AND P4, PT, R2, 0x180, !P0 ;  /* 0x000001800200780c */ /* 0x000fc60004781270 */
[----:B------:R-:W-:Y:S01]  /*1230*/  IMAD R4, R3, -0x60, R2 ;  /* 0xffffffa003047824 */ /* 0x000fe200078e0202 */
[----:B------:R-:W-:-:S03]  /*1240*/  LOP3.LUT R2, R24, 0x10, RZ, 0xfc, !PT ;  /* 0x0000001018027812 */ /* 0x000fc600078efcff */
[----:B------:R-:W-:-:S04]  /*1250*/  IMAD R4, R4, 0x121, R21 ;  /* 0x0000012104047824 */ /* 0x000fc800078e0215 */
[----:B------:R-:W-:Y:S02]  /*1260*/  IMAD R37, R3, 0x36300, R4 ;  /* 0x0003630003257824 */ /* 0x000fe400078e0204 */
[----:B------:R-:W-:-:S05]  /*1270*/  IMAD.HI R3, R2, 0x2aaaaaab, RZ ;  /* 0x2aaaaaab02037827 */ /* 0x000fca00078e02ff */
[----:B------:R-:W-:-:S04]  /*1280*/  SHF.R.U32.HI R4, RZ, 0x1f, R3 ;  /* 0x0000001fff047819 */ /* 0x000fc80000011603 */
[----:B------:R-:W-:Y:S02]  /*1290*/  LEA.HI.SX32 R3, R3, R4, 0x1c ;  /* 0x0000000403037211 */ /* 0x000fe400078fe2ff */
[----:B------:R-:W-:-:S03]  /*12a0*/  ISETP.LT.AND P5, PT, R2, 0x180, !P0 ;  /* 0x000001800200780c */ /* 0x000fc600047a1270 */
[C---:B------:R-:W-:Y:S02]  /*12b0*/  IMAD R4, R3.reuse, -0x60, R2 ;  /* 0xffffffa003047824 */ /* 0x040fe400078e0202 */
[----:B------:R-:W-:Y:S01]  /*12c0*/  IMAD.HI R2, R24, 0x2aaaaaab, RZ ;  /* 0x2aaaaaab18027827 */ /* 0x000fe200078e02ff */
[----:B------:R-:W-:Y:S03]  /*12d0*/  STS [R7+0x10], R36 ;  /* 0x0000102407007388 */ /* 0x000fe60000000800 */
[----:B------:R-:W-:Y:S01]  /*12e0*/  IMAD R4, R4, 0x121, R21 ;  /* 0x0000012104047824 */ /* 0x000fe200078e0215 */
[----:B------:R-:W-:Y:S04]  /*12f0*/  STS [R7+0x28], R32 ;  /* 0x0000282007007388 */ /* 0x000fe80000000800 */
[----:B------:R-:W-:Y:S04]  /*1300*/  STS [R7+0x2c], R34 ;  /* 0x00002c2207007388 */ /* 0x000fe80000000800 */
[----:B------:R-:W-:Y:S04]  /*1310*/  STS [R7+0x34], R6 ;  /* 0x0000340607007388 */ /* 0x000fe80000000800 */
[----:B------:R-:W-:Y:S04]  /*1320*/  STS [R7+0x38], R28 ;  /* 0x0000381c07007388 */ /* 0x000fe80000000800 */
[----:B------:R0:W-:Y:S02]  /*1330*/  STS [R7+0x3c], R30 ;  /* 0x00003c1e07007388 */ /* 0x0001e40000000800 */
[----:B0-----:R-:W-:Y:S01]  /*1340*/  IMAD R7, R3, 0x36300, R4 ;  /* 0x0003630003077824 */ /* 0x001fe200078e0204 */
[----:B------:R-:W-:-:S04]  /*1350*/  SHF.R.U32.HI R3, RZ, 0x1f, R2 ;  /* 0x0000001fff037819 */ /* 0x000fc80000011602 */
[----:B------:R-:W-:-:S05]  /*1360*/  LEA.HI.SX32 R3, R2, R3, 0x1c ;  /* 0x0000000302037211 */ /* 0x000fca00078fe2ff */
[----:B------:R-:W-:-:S04]  /*1370*/  IMAD R2, R3, -0x60, R24 ;  /* 0xffffffa003027824 */ /* 0x000fc800078e0218 */
[----:B------:R-:W-:-:S04]  /*1380*/  IMAD R2, R2, 0x121, R21 ;  /* 0x0000012102027824 */ /* 0x000fc800078e0215 */
[----:B------:R-:W-:Y:S02]  /*1390*/  IMAD R5, R3, 0x36300, R2 ;  /* 0x0003630003057824 */ /* 0x000fe400078e0202 */
[----:B------:R-:W0:Y:S02]  /*13a0*/  S2R R2, SR_TID.X ;  /* 0x0000000000027919 */ /* 0x000e240000002100 */
[----:B0-----:R-:W-:-:S04]  /*13b0*/  SHF.R.U32.HI R2, RZ, 0x2, R2 ;  /* 0x00000002ff027819 */ /* 0x001fc80000011602 */
[----:B------:R-:W-:-:S05]  /*13c0*/  LOP3.LUT R3, R2, 0x3c, RZ, 0xc0, !PT ;  /* 0x0000003c02037812 */ /* 0x000fca00078ec0ff */
[----:B------:R-:W-:Y:S01]  /*13d0*/  IMAD.IADD R28, R20, 0x1, R3 ;  /* 0x00000001141c7824 */ /* 0x000fe200078e0203 */
[----:B------:R-:W-:Y:S08]  /*13e0*/  BAR.SYNC.DEFER_BLOCKING 0x0 ;  /* 0x0000000000007b1d */ /* 0x000ff00000010000 */
[----:B------:R-:W0:Y:S01]  /*13f0*/  LDC.64 R2, c[0x0][0x238] ;  /* 0x00008e00ff027b82 */ /* 0x000e220000000a00 */
[----:B------:R-:W1:Y:S01]  /*1400*/  LDS R28, [R28] ;  /* 0x000000001c1c7984 */ /* 0x000e620000000800 */
[----:B------:R-:W-:-:S02]  /*1410*/  ISETP.LT.AND P6, PT, R24, 0x180, !P0 ;  /* 0x000001801800780c */ /* 0x000fc400047c1270 */
[----:B------:R-:W-:-:S04]  /*1420*/  LOP3.LUT R6, R23, 0x100, RZ, 0xfc, !PT ;  /* 0x0000010017067812 */ /* 0x000fc800078efcff */
[----:B------:R-:W-:Y:S01]  /*1430*/  SHF.R.U32.HI R6, RZ, 0x2, R6 ;  /* 0x00000002ff067819 */ /* 0x000fe20000011606 */
[----:B0-----:R-:W-:-:S03]  /*1440*/  IMAD.WIDE R4, R5, 0x4, R2 ;  /* 0x0000000405047825 */ /* 0x001fc600078e0202 */
[----:B------:R-:W-:-:S03]  /*1450*/  LOP3.LUT R6, R6, 0x7c, RZ, 0xc0, !PT ;  /* 0x0000007c06067812 */ /* 0x000fc600078ec0ff */
[----:B-1----:R-:W-:Y:S01]  /*1460*/  @P6 STG.E desc[UR6][R4.64], R28 ;  /* 0x0000001c04006986 */ /* 0x002fe2000c101906 */
[----:B------:R-:W-:Y:S01]  /*1470*/  ISETP.NE.AND P6, PT, R26, RZ, PT ;  /* 0x000000ff1a00720c */ /* 0x000fe20003fc5270 */
[----:B------:R-:W-:-:S06]  /*1480*/  IMAD.IADD R26, R20, 0x1, R6 ;  /* 0x00000001141a7824 */ /* 0x000fcc00078e0206 */
[----:B------:R-:W0:Y:S01]  /*1490*/  LDS R26, [R26+0x400] ;  /* 0x000400001a1a7984 */ /* 0x000e220000000800 */
[----:B------:R-:W-:-:S05]  /*14a0*/  IMAD.WIDE R6, R7, 0x4, R2 ;  /* 0x0000000407067825 */ /* 0x000fca00078e0202 */
[----:B0-----:R0:W-:Y:S01]  /*14b0*/  @P5 STG.E desc[UR6][R6.64], R26 ;  /* 0x0000001a06005986 */ /* 0x0011e2000c101906 */
[----:B------:R-:W-:Y:S02]  /*14c0*/  ISETP.NE.AND P5, PT, R22, RZ, PT ;  /* 0x000000ff1600720c */ /* 0x000fe40003fa5270 */
[----:B------:R-:W-:-:S04]  /*14d0*/  LOP3.LUT R22, R23, 0x200, RZ, 0xfc, !PT ;  /* 0x0000020017167812 */ /* 0x000fc800078efcff */
[----:B------:R-:W-:-:S04]  /*14e0*/  SHF.R.U32.HI R22, RZ, 0x2, R22 ;  /* 0x00000002ff167819 */ /* 0x000fc80000011616 */
[----:B------:R-:W-:-:S05]  /*14f0*/  LOP3.LUT R22, R22, 0xbc, RZ, 0xc0, !PT ;  /* 0x000000bc16167812 */ /* 0x000fca00078ec0ff */
[----:B------:R-:W-:-:S06]  /*1500*/  IMAD.IADD R22, R20, 0x1, R22 ;  /* 0x0000000114167824 */ /* 0x000fcc00078e0216 */
[----:B------:R-:W1:Y:S01]  /*1510*/  LDS R22, [R22+0x800] ;  /* 0x0008000016167984 */ /* 0x000e620000000800 */
[----:B------:R-:W-:Y:S01]  /*1520*/  IMAD.WIDE R4, R37, 0x4, R2 ;  /* 0x0000000425047825 */ /* 0x000fe200078e0202 */
[----:B0-----:R-:W-:-:S04]  /*1530*/  LOP3.LUT R6, R23, 0x300, RZ, 0xfc, !PT ;  /* 0x0000030017067812 */ /* 0x001fc800078efcff */
[----:B------:R-:W-:Y:S01]  /*1540*/  SHF.R.U32.HI R6, RZ, 0x2, R6 ;  /* 0x00000002ff067819 */ /* 0x000fe20000011606 */
[----:B-1----:R0:W-:Y:S01]  /*1550*/  @P4 STG.E desc[UR6][R4.64], R22 ;  /* 0x0000001604004986 */ /* 0x0021e2000c101906 */
[----:B------:R-:W-:Y:S01]  /*1560*/  ISETP.LT.AND P4, PT, R16, 0x180, !P0 ;  /* 0x000001801000780c */ /* 0x000fe20004781270 */
[----:B------:R-:W-:-:S04]  /*1570*/  IMAD R16, R35, -0x60, R16 ;  /* 0xffffffa023107824 */ /* 0x000fc800078e0210 */
[----:B------:R-:W-:-:S04]  /*1580*/  IMAD R16, R16, 0x121, R21 ;  /* 0x0000012110107824 */ /* 0x000fc800078e0215 */
[----:B------:R-:W-:Y:S01]  /*1590*/  IMAD R7, R35, 0x36300, R16 ;  /* 0x0003630023077824 */ /* 0x000fe200078e0210 */
        /* <DEDUP_REMOVED lines=34> */
[----:B------:R-:W-:-:S05]  /*17c0*/  IMAD.IADD R12, R20, 0x1, R29 ;  /* 0x00000001140c7824 */ /* 0x000fca00078e021d */
[----:B------:R1:W2:Y:S01]  /*17d0*/  LDS R33, [R12+0x1800] ;  /* 0x001800000c217984 */ /* 0x0002a20000000800 */
[C---:B------:R-:W-:Y:S02]  /*17e0*/  LOP3.LUT R4, R23.reuse, 0x700, RZ, 0xfc, !PT ;  /* 0x0000070017047812 */ /* 0x040fe400078efcff */
[----:B0-----:R-:W-:Y:S02]  /*17f0*/  LOP3.LUT R6, R23, 0x800, RZ, 0xfc, !PT ;  /* 0x0000080017067812 */ /* 0x001fe400078efcff */
[----:B------:R-:W-:Y:S02]  /*1800*/  SHF.R.U32.HI R4, RZ, 0x2, R4 ;  /* 0x00000002ff047819 */ /* 0x000fe40000011604 */
[----:B------:R-:W-:Y:S02]  /*1810*/  SHF.R.U32.HI R6, RZ, 0x2, R6 ;  /* 0x00000002ff067819 */ /* 0x000fe40000011606 */
[----:B------:R-:W-:Y:S02]  /*1820*/  LOP3.LUT R7, R4, 0x1fc, RZ, 0xc0, !PT ;  /* 0x000001fc04077812 */ /* 0x000fe400078ec0ff */
[----:B------:R-:W-:-:S03]  /*1830*/  LOP3.LUT R31, R6, 0x23c, RZ, 0xc0, !PT ;  /* 0x0000023c061f7812 */ /* 0x000fc600078ec0ff */
[C---:B------:R-:W-:Y:S02]  /*1840*/  IMAD.IADD R7, R20.reuse, 0x1, R7 ;  /* 0x0000000114077824 */ /* 0x040fe400078e0207 */
[----:B------:R-:W-:Y:S01]  /*1850*/  IMAD.IADD R31, R20, 0x1, R31 ;  /* 0x00000001141f7824 */ /* 0x000fe200078e021f */
[----:B------:R-:W-:Y:S02]  /*1860*/  LOP3.LUT R6, R23, 0x900, RZ, 0xfc, !PT ;  /* 0x0000090017067812 */ /* 0x000fe400078efcff */
[----:B------:R0:W3:Y:S01]  /*1870*/  LDS R29, [R7+0x1c00] ;  /* 0x001c0000071d7984 */ /* 0x0000e20000000800 */
[----:B------:R-:W-:-:S03]  /*1880*/  IMAD.WIDE R4, R5, 0x4, R2 ;  /* 0x0000000405047825 */ /* 0x000fc600078e0202 */
[----:B------:R-:W4:Y:S01]  /*1890*/  LDS R31, [R31+0x2000] ;  /* 0x002000001f1f7984 */ /* 0x000f220000000800 */
[C---:B-1----:R-:W-:Y:S02]  /*18a0*/  LOP3.LUT R12, R23.reuse, 0xa00, RZ, 0xfc, !PT ;  /* 0x00000a00170c7812 */ /* 0x042fe400078efcff */
[----:B------:R-:W-:Y:S02]  /*18b0*/  SHF.R.U32.HI R6, RZ, 0x2, R6 ;  /* 0x00000002ff067819 */ /* 0x000fe40000011606 */
[C---:B------:R-:W-:Y:S02]  /*18c0*/  LOP3.LUT R14, R23.reuse, 0xb00, RZ, 0xfc, !PT ;  /* 0x00000b00170e7812 */ /* 0x040fe400078efcff */
[C---:B------:R-:W-:Y:S02]  /*18d0*/  LOP3.LUT R16, R23.reuse, 0xc00, RZ, 0xfc, !PT ;  /* 0x00000c0017107812 */ /* 0x040fe400078efcff */
[----:B------:R-:W-:Y:S02]  /*18e0*/  LOP3.LUT R18, R23, 0xd00, RZ, 0xfc, !PT ;  /* 0x00000d0017127812 */ /* 0x000fe400078efcff */
[----:B------:R-:W-:-:S02]  /*18f0*/  SHF.R.U32.HI R12, RZ, 0x2, R12 ;  /* 0x00000002ff0c7819 */ /* 0x000fc4000001160c */
[----:B------:R-:W-:Y:S01]  /*1900*/  SHF.R.U32.HI R14, RZ, 0x2, R14 ;  /* 0x00000002ff0e7819 */ /* 0x000fe2000001160e */
[----:B--2---:R1:W-:Y:S01]  /*1910*/  @P4 STG.E desc[UR6][R4.64], R33 ;  /* 0x0000002104004986 */ /* 0x0043e2000c101906 */
[----:B------:R-:W-:Y:S02]  /*1920*/  SHF.R.U32.HI R16, RZ, 0x2, R16 ;  /* 0x00000002ff107819 */ /* 0x000fe40000011610 */
[----:B------:R-:W-:Y:S02]  /*1930*/  SHF.R.U32.HI R18, RZ, 0x2, R18 ;  /* 0x00000002ff127819 */ /* 0x000fe40000011612 */
[----:B0-----:R-:W-:Y:S02]  /*1940*/  LOP3.LUT R7, R12, 0x2bc, RZ, 0xc0, !PT ;  /* 0x000002bc0c077812 */ /* 0x001fe400078ec0ff */
[----:B-1----:R-:W-:Y:S02]  /*1950*/  LOP3.LUT R4, R23, 0xe00, RZ, 0xfc, !PT ;  /* 0x00000e0017047812 */ /* 0x002fe400078efcff */
[----:B------:R-:W-:-:S02]  /*1960*/  LOP3.LUT R5, R6, 0x27c, RZ, 0xc0, !PT ;  /* 0x0000027c06057812 */ /* 0x000fc400078ec0ff */
[----:B------:R-:W-:Y:S02]  /*1970*/  SHF.R.U32.HI R4, RZ, 0x2, R4 ;  /* 0x00000002ff047819 */ /* 0x000fe40000011604 */
[----:B------:R-:W-:Y:S01]  /*1980*/  LOP3.LUT R33, R14, 0x2fc, RZ, 0xc0, !PT ;  /* 0x000002fc0e217812 */ /* 0x000fe200078ec0ff */
[----:B------:R-:W-:Y:S01]  /*1990*/  IMAD.IADD R26, R20, 0x1, R5 ;  /* 0x00000001141a7824 */ /* 0x000fe200078e0205 */
[----:B------:R-:W-:Y:S02]  /*19a0*/  LOP3.LUT R5, R16, 0x33c, RZ, 0xc0, !PT ;  /* 0x0000033c10057812 */ /* 0x000fe400078ec0ff */
[----:B------:R-:W-:Y:S01]  /*19b0*/  LOP3.LUT R35, R18, 0x37c, RZ, 0xc0, !PT ;  /* 0x0000037c12237812 */ /* 0x000fe200078ec0ff */
[----:B------:R-:W-:Y:S01]  /*19c0*/  IMAD.IADD R22, R20, 0x1, R7 ;  /* 0x0000000114167824 */ /* 0x000fe200078e0207 */
[----:B------:R-:W-:Y:S01]  /*19d0*/  LOP3.LUT R37, R4, 0x3bc, RZ, 0xc0, !PT ;  /* 0x000003bc04257812 */ /* 0x000fe200078ec0ff */
[C---:B------:R-:W-:Y:S01]  /*19e0*/  IMAD.IADD R18, R20.reuse, 0x1, R33 ;  /* 0x0000000114127824 */ /* 0x040fe200078e0221 */
[----:B------:R-:W0:Y:S01]  /*19f0*/  LDS R26, [R26+0x2400] ;  /* 0x002400001a1a7984 */ /* 0x000e220000000800 */
[----:B------:R-:W-:-:S02]  /*1a00*/  IMAD.IADD R16, R20, 0x1, R5 ;  /* 0x0000000114107824 */ /* 0x000fc400078e0205 */
[C---:B------:R-:W-:Y:S01]  /*1a10*/  IMAD.IADD R14, R20.reuse, 0x1, R35 ;  /* 0x00000001140e7824 */ /* 0x040fe200078e0223 */
[----:B------:R-:W1:Y:S01]  /*1a20*/  LDS R22, [R22+0x2800] ;  /* 0x0028000016167984 */ /* 0x000e620000000800 */
[----:B------:R-:W-:-:S03]  /*1a30*/  IMAD.IADD R12, R20, 0x1, R37 ;  /* 0x00000001140c7824 */ /* 0x000fc600078e0225 */
[----:B------:R-:W2:Y:S04]  /*1a40*/  LDS R18, [R18+0x2c00] ;  /* 0x002c000012127984 */ /* 0x000ea80000000800 */
[----:B------:R-:W5:Y:S04]  /*1a50*/  LDS R16, [R16+0x3000] ;  /* 0x0030000010107984 */ /* 0x000f680000000800 */
[----:B------:R-:W0:Y:S04]  /*1a60*/  LDS R14, [R14+0x3400] ;  /* 0x003400000e0e7984 */ /* 0x000e280000000800 */
[----:B------:R-:W1:Y:S01]  /*1a70*/  LDS R12, [R12+0x3800] ;  /* 0x003800000c0c7984 */ /* 0x000e620000000800 */
[----:B------:R-:W-:-:S04]  /*1a80*/  IMAD.WIDE R4, R25, 0x4, R2 ;  /* 0x0000000419047825 */ /* 0x000fc800078e0202 */
[----:B------:R-:W-:Y:S01]  /*1a90*/  IMAD.WIDE R6, R15, 0x4, R2 ;  /* 0x000000040f067825 */ /* 0x000fe200078e0202 */
[----:B---3--:R3:W-:Y:S04]  /*1aa0*/  @P3 STG.E desc[UR6][R4.64], R29 ;  /* 0x0000001d04003986 */ /* 0x0087e8000c101906 */
[----:B----4-:R4:W-:Y:S01]  /*1ab0*/  @P2 STG.E desc[UR6][R6.64], R31 ;  /* 0x0000001f06002986 */ /* 0x0109e2000c101906 */
[----:B------:R-:W-:Y:S01]  /*1ac0*/  ISETP.LT.AND P2, PT, R0, 0x180, !P0 ;  /* 0x000001800000780c */ /* 0x000fe20004741270 */
[----:B------:R-:W-:Y:S01]  /*1ad0*/  IMAD R0, R17, -0x60, R0 ;  /* 0xffffffa011007824 */ /* 0x000fe200078e0200 */
[----:B------:R-:W-:Y:S01]  /*1ae0*/  ISETP.LT.AND P4, PT, R10, 0x180, !P0 ;  /* 0x000001800a00780c */ /* 0x000fe20004781270 */
[----:B------:R-:W-:Y:S01]  /*1af0*/  IMAD R10, R27, -0x60, R10 ;  /* 0xffffffa01b0a7824 */ /* 0x000fe200078e020a */
[----:B------:R-:W-:Y:S01]  /*1b00*/  ISETP.LT.AND P3, PT, R8, 0x180, !P0 ;  /* 0x000001800800780c */ /* 0x000fe20004761270 */
[----:B------:R-:W-:-:S02]  /*1b10*/  IMAD R0, R0, 0x121, R21 ;  /* 0x0000012100007824 */ /* 0x000fc400078e0215 */
[----:B------:R-:W-:Y:S02]  /*1b20*/  IMAD R8, R19, -0x60, R8 ;  /* 0xffffffa013087824 */ /* 0x000fe400078e0208 */
[--C-:B------:R-:W-:Y:S02]  /*1b30*/  IMAD R10, R10, 0x121, R21.reuse ;  /* 0x000001210a0a7824 */ /* 0x100fe400078e0215 */
[----:B---3--:R-:W-:Y:S01]  /*1b40*/  IMAD R29, R17, 0x36300, R0 ;  /* 0x00036300111d7824 */ /* 0x008fe200078e0200 */
[----:B------:R-:W-:Y:S01]  /*1b50*/  LOP3.LUT R0, R24, 0xf0, RZ, 0xfc, !PT ;  /* 0x000000f018007812 */ /* 0x000fe200078efcff */
[----:B------:R-:W-:Y:S02]  /*1b60*/  IMAD R8, R8, 0x121, R21 ;  /* 0x0000012108087824 */ /* 0x000fe400078e0215 */
[----:B----4-:R-:W-:Y:S01]  /*1b70*/  IMAD R7, R27, 0x36300, R10 ;  /* 0x000363001b077824 */ /* 0x010fe200078e020a */
[----:B------:R-:W-:Y:S01]  /*1b80*/  ISETP.LT.AND P0, PT, R0, 0x180, !P0 ;  /* 0x000001800000780c */ /* 0x000fe20004701270 */
[----:B------:R-:W-:Y:S01]  /*1b90*/  IMAD R25, R19, 0x36300, R8 ;  /* 0x0003630013197824 */ /* 0x000fe200078e0208 */
[----:B------:R-:W-:Y:S01]  /*1ba0*/  LOP3.LUT R23, R23, 0xf00, RZ, 0xfc, !PT ;  /* 0x00000f0017177812 */ /* 0x000fe200078efcff */
[----:B------:R-:W-:-:S04]  /*1bb0*/  IMAD.WIDE R4, R13, 0x4, R2 ;  /* 0x000000040d047825 */ /* 0x000fc800078e0202 */
[----:B------:R-:W-:Y:S01]  /*1bc0*/  IMAD.WIDE R6, R7, 0x4, R2 ;  /* 0x0000000407067825 */ /* 0x000fe200078e0202 */
[----:B------:R-:W-:-:S03]  /*1bd0*/  SHF.R.U32.HI R23, RZ, 0x2, R23 ;  /* 0x00000002ff177819 */ /* 0x000fc60000011617 */
[--C-:B------:R-:W-:Y:S01]  /*1be0*/  IMAD.WIDE R24, R25, 0x4, R2.reuse ;  /* 0x0000000419187825 */ /* 0x100fe200078e0202 */
[----:B0-----:R0:W-:Y:S03]  /*1bf0*/  @P1 STG.E desc[UR6][R4.64], R26 ;  /* 0x0000001a04001986 */ /* 0x0011e6000c101906 */
[--C-:B------:R-:W-:Y:S01]  /*1c00*/  IMAD.WIDE R28, R29, 0x4, R2.reuse ;  /* 0x000000041d1c7825 */ /* 0x100fe200078e0202 */
[----:B-1----:R0:W-:Y:S03]  /*1c10*/  @P4 STG.E desc[UR6][R6.64], R22 ;  /* 0x0000001606004986 */ /* 0x0021e6000c101906 */
[--C-:B------:R-:W-:Y:S01]  /*1c20*/  IMAD.WIDE R10, R11, 0x4, R2.reuse ;  /* 0x000000040b0a7825 */ /* 0x100fe200078e0202 */
[----:B--2---:R0:W-:Y:S03]  /*1c30*/  @P3 STG.E desc[UR6][R24.64], R18 ;  /* 0x0000001218003986 */ /* 0x0041e6000c101906 */
[----:B------:R-:W-:Y:S01]  /*1c40*/  IMAD.WIDE R8, R9, 0x4, R2 ;  /* 0x0000000409087825 */ /* 0x000fe200078e0202 */
[----:B------:R-:W-:Y:S01]  /*1c50*/  LOP3.LUT R23, R23, 0x3fc, RZ, 0xc0, !PT ;  /* 0x000003fc17177812 */ /* 0x000fe200078ec0ff */
[----:B-----5:R0:W-:Y:S04]  /*1c60*/  @P2 STG.E desc[UR6][R28.64], R16 ;  /* 0x000000101c002986 */ /* 0x0201e8000c101906 */
[----:B------:R0:W-:Y:S01]  /*1c70*/  @P5 STG.E desc[UR6][R10.64], R14 ;  /* 0x0000000e0a005986 */ /* 0x0001e2000c101906 */
[----:B------:R-:W-:-:S03]  /*1c80*/  IMAD.IADD R20, R20, 0x1, R23 ;  /* 0x0000000114147824 */ /* 0x000fc600078e0217 */
[----:B------:R0:W-:Y:S02]  /*1c90*/  @P6 STG.E desc[UR6][R8.64], R12 ;  /* 0x0000000c08006986 */ /* 0x0001e4000c101906 */
[----:B0-----:R-:W-:Y:S05]  /*1ca0*/  @!P0 EXIT ;  /* 0x000000000000894d */ /* 0x001fea0003800000 */
[----:B0-----:R-:W0:Y:S01]  /*1cb0*/  LDS R7, [R20+0x3c00] ;  /* 0x003c000014077984 */ /* 0x001e220000000800 */
[----:B------:R-:W-:-:S05]  /*1cc0*/  IMAD.HI R4, R0, 0x2aaaaaab, RZ ;  /* 0x2aaaaaab00047827 */ /* 0x000fca00078e02ff */
[----:B------:R-:W-:-:S04]  /*1cd0*/  SHF.R.U32.HI R5, RZ, 0x1f, R4 ;  /* 0x0000001fff057819 */ /* 0x000fc80000011604 */
[----:B------:R-:W-:-:S05]  /*1ce0*/  LEA.HI.SX32 R5, R4, R5, 0x1c ;  /* 0x0000000504057211 */ /* 0x000fca00078fe2ff */
[----:B------:R-:W-:-:S04]  /*1cf0*/  IMAD R0, R5, -0x60, R0 ;  /* 0xffffffa005007824 */ /* 0x000fc800078e0200 */
[----:B------:R-:W-:-:S04]  /*1d00*/  IMAD R0, R0, 0x121, R21 ;  /* 0x0000012100007824 */ /* 0x000fc800078e0215 */
[----:B------:R-:W-:-:S04]  /*1d10*/  IMAD R5, R5, 0x36300, R0 ;  /* 0x0003630005057824 */ /* 0x000fc800078e0200 */
[----:B------:R-:W-:-:S05]  /*1d20*/  IMAD.WIDE R2, R5, 0x4, R2 ;  /* 0x0000000405027825 */ /* 0x000fca00078e0202 */
[----:B0-----:R-:W-:Y:S01]  /*1d30*/  STG.E desc[UR6][R2.64], R7 ;  /* 0x0000000702007986 */ /* 0x001fe2000c101906 */
[----:B------:R-:W-:Y:S05]  /*1d40*/  EXIT ;  /* 0x000000000000794d */ /* 0x000fea0003800000 */
.L_x_0:
[----:B------:R-:W-:-:S00]  /*1d50*/  BRA `(.L_x_0) ;  /* 0xfffffffc00fc7947 */ /* 0x000fc0000383ffff */
[----:B------:R-:W-:-:S00]  /*1d60*/  NOP ;  /* 0x0000000000007918 */ /* 0x000fc00000000000 */
        /* <DEDUP_REMOVED lines=9> */
.L_x_1:


//--------------------- .nv.global.init           --------------------------
	.section	.nv.global.init,"aw",@progbits
.nv.global.init:
	.type		_$_str,@object
	.size		_$_str,(_$_str_$_2 - _$_str)
_$_str:
        /*0000*/ 	.byte	0x5f, 0x5f, 0x43, 0x55, 0x44, 0x41, 0x5f, 0x46, 0x54, 0x5a, 0x00
	.type		_$_str_$_2,@object
	.size		_$_str_$_2,(.L_1 - _$_str_$_2)
_$_str_$_2:
        /*000b*/ 	.byte	0x5f, 0x5f, 0x43, 0x55, 0x44, 0x41, 0x5f, 0x50, 0x52, 0x45, 0x43, 0x5f, 0x53, 0x51, 0x52, 0x54
        /*001b*/ 	.byte	0x00
.L_1:


//--------------------- .nv.shared.triton_poi_fused__native_batch_norm_legit_no_training_relu_28 --------------------------
	.section	.nv.shared.triton_poi_fused__native_batch_norm_legit_no_training_relu_28,"aw",@nobits
	.sectionflags	@""
	.align	16
	.zero		1024


//--------------------- .nv.constant0.triton_poi_fused__native_batch_norm_legit_no_training_relu_28 --------------------------
	.section	.nv.constant0.triton_poi_fused__native_batch_norm_legit_no_training_relu_28,"a",@progbits
	.sectionflags	@""
	.align	4
.nv.constant0.triton_poi_fused__native_batch_norm_legit_no_training_relu_28:
	.zero		584
